//
// Generated by NVIDIA NVVM Compiler
//
// Compiler Build ID: CL-36424714
// Cuda compilation tools, release 13.0, V13.0.88
// Based on NVVM 20.0.0
//

.version 9.0
.target sm_100
.address_size 64

	// .globl	convert_nv12_bt701_block_linear

.visible .entry convert_nv12_bt701_block_linear(
	.param .u64 .ptr .align 1 convert_nv12_bt701_block_linear_param_0,
	.param .u64 .ptr .align 1 convert_nv12_bt701_block_linear_param_1,
	.param .u64 .ptr .align 1 convert_nv12_bt701_block_linear_param_2,
	.param .u32 convert_nv12_bt701_block_linear_param_3,
	.param .u32 convert_nv12_bt701_block_linear_param_4,
	.param .u32 convert_nv12_bt701_block_linear_param_5,
	.param .u32 convert_nv12_bt701_block_linear_param_6
)
{
	.reg .pred 	%p<2>;
	.reg .b16 	%rs<3>;
	.reg .b32 	%r<60>;
	.reg .b32 	%f<19>;
	.reg .b64 	%rd<26>;
	.reg .b64 	%fd<19>;

	ld.param.u64 	%rd5, [convert_nv12_bt701_block_linear_param_0];
	ld.param.u64 	%rd6, [convert_nv12_bt701_block_linear_param_1];
	ld.param.u64 	%rd7, [convert_nv12_bt701_block_linear_param_2];
	ld.param.u32 	%r5, [convert_nv12_bt701_block_linear_param_3];
	ld.param.u32 	%r7, [convert_nv12_bt701_block_linear_param_6];
	cvta.to.global.u64 	%rd1, %rd5;
	cvta.to.global.u64 	%rd2, %rd7;
	cvta.to.global.u64 	%rd3, %rd6;
	mov.u32 	%r8, %nctaid.x;
	mov.u32 	%r9, %ctaid.x;
	mov.u32 	%r10, %ctaid.y;
	shl.b32 	%r1, %r9, 4;
	shl.b32 	%r2, %r10, 3;
	shr.u32 	%r11, %r10, %r7;
	mov.b32 	%r12, -1;
	shl.b32 	%r13, %r12, %r7;
	not.b32 	%r14, %r13;
	and.b32  	%r15, %r10, %r14;
	shl.b32 	%r16, %r8, %r7;
	mul.lo.s32 	%r17, %r16, %r11;
	shl.b32 	%r18, %r17, 9;
	shl.b32 	%r19, %r9, %r7;
	add.s32 	%r20, %r15, %r19;
	shl.b32 	%r21, %r20, 9;
	cvt.u64.u32 	%rd8, %r18;
	cvt.u64.u32 	%rd9, %r21;
	add.s64 	%rd4, %rd9, %rd8;
	mov.b32 	%r59, 0;
$L__BB0_1:
	shr.u32 	%r22, %r59, 2;
	and.b32  	%r23, %r22, 2;
	shr.u32 	%r24, %r59, 4;
	and.b32  	%r25, %r24, 3;
	shr.u32 	%r26, %r59, 5;
	and.b32  	%r27, %r26, 8;
	and.b32  	%r28, %r24, 4;
	add.s32 	%r29, %r23, %r1;
	add.s32 	%r30, %r29, %r27;
	add.s32 	%r31, %r30, %r28;
	and.b32  	%r32, %r26, 4;
	add.s32 	%r33, %r25, %r2;
	add.s32 	%r34, %r33, %r32;
	cvt.u64.u32 	%rd10, %r59;
	add.s64 	%rd11, %rd4, %rd10;
	add.s64 	%rd12, %rd1, %rd11;
	mul.lo.s32 	%r35, %r34, %r5;
	cvt.u64.u32 	%rd13, %r35;
	cvt.u64.u32 	%rd14, %r31;
	add.s64 	%rd15, %rd13, %rd14;
	add.s64 	%rd16, %rd3, %rd15;
	shr.u32 	%r36, %r34, 1;
	mul.lo.s32 	%r37, %r36, %r5;
	cvt.u64.u32 	%rd17, %r37;
	add.s64 	%rd18, %rd17, %rd14;
	add.s64 	%rd19, %rd2, %rd18;
	ld.global.u8 	%rs1, [%rd16];
	ld.global.u8 	%r38, [%rd19];
	ld.global.u8 	%r39, [%rd19+1];
	cvt.rn.f64.u16 	%fd1, %rs1;
	add.s32 	%r40, %r39, -128;
	cvt.rn.f64.s32 	%fd2, %r40;
	fma.rn.f64 	%fd3, %fd2, 0d3FF66E978D4FDF3B, %fd1;
	cvt.rn.f32.f64 	%f1, %fd3;
	min.f32 	%f2, %f1, 0f437F0000;
	max.f32 	%f3, %f2, 0f00000000;
	cvt.rzi.u32.f32 	%r41, %f3;
	st.global.u8 	[%rd12+2], %r41;
	add.s32 	%r42, %r38, -128;
	cvt.rn.f64.s32 	%fd4, %r42;
	mul.f64 	%fd5, %fd4, 0d3FD60639D5E4A383;
	sub.f64 	%fd6, %fd1, %fd5;
	mul.f64 	%fd7, %fd2, 0d3FE6DA3C21187E7C;
	sub.f64 	%fd8, %fd6, %fd7;
	cvt.rn.f32.f64 	%f4, %fd8;
	min.f32 	%f5, %f4, 0f437F0000;
	max.f32 	%f6, %f5, 0f00000000;
	cvt.rzi.u32.f32 	%r43, %f6;
	st.global.u8 	[%rd12+1], %r43;
	fma.rn.f64 	%fd9, %fd4, 0d3FFC5A1CAC083127, %fd1;
	cvt.rn.f32.f64 	%f7, %fd9;
	min.f32 	%f8, %f7, 0f437F0000;
	max.f32 	%f9, %f8, 0f00000000;
	cvt.rzi.u32.f32 	%r44, %f9;
	st.global.u8 	[%rd12], %r44;
	add.s32 	%r45, %r59, 4;
	shr.u32 	%r46, %r45, 2;
	and.b32  	%r47, %r46, 3;
	add.s32 	%r48, %r47, %r1;
	add.s32 	%r49, %r48, %r27;
	add.s32 	%r50, %r49, %r28;
	cvt.u64.u32 	%rd20, %r50;
	add.s64 	%rd21, %rd13, %rd20;
	add.s64 	%rd22, %rd3, %rd21;
	and.b32  	%r51, %r50, -2;
	cvt.u64.u32 	%rd23, %r51;
	add.s64 	%rd24, %rd17, %rd23;
	add.s64 	%rd25, %rd2, %rd24;
	ld.global.u8 	%rs2, [%rd22];
	ld.global.u8 	%r52, [%rd25];
	ld.global.u8 	%r53, [%rd25+1];
	cvt.rn.f64.u16 	%fd10, %rs2;
	add.s32 	%r54, %r53, -128;
	cvt.rn.f64.s32 	%fd11, %r54;
	fma.rn.f64 	%fd12, %fd11, 0d3FF66E978D4FDF3B, %fd10;
	cvt.rn.f32.f64 	%f10, %fd12;
	min.f32 	%f11, %f10, 0f437F0000;
	max.f32 	%f12, %f11, 0f00000000;
	cvt.rzi.u32.f32 	%r55, %f12;
	st.global.u8 	[%rd12+6], %r55;
	add.s32 	%r56, %r52, -128;
	cvt.rn.f64.s32 	%fd13, %r56;
	mul.f64 	%fd14, %fd13, 0d3FD60639D5E4A383;
	sub.f64 	%fd15, %fd10, %fd14;
	mul.f64 	%fd16, %fd11, 0d3FE6DA3C21187E7C;
	sub.f64 	%fd17, %fd15, %fd16;
	cvt.rn.f32.f64 	%f13, %fd17;
	min.f32 	%f14, %f13, 0f437F0000;
	max.f32 	%f15, %f14, 0f00000000;
	cvt.rzi.u32.f32 	%r57, %f15;
	st.global.u8 	[%rd12+5], %r57;
	fma.rn.f64 	%fd18, %fd13, 0d3FFC5A1CAC083127, %fd10;
	cvt.rn.f32.f64 	%f16, %fd18;
	min.f32 	%f17, %f16, 0f437F0000;
	max.f32 	%f18, %f17, 0f00000000;
	cvt.rzi.u32.f32 	%r58, %f18;
	st.global.u8 	[%rd12+4], %r58;
	add.s32 	%r4, %r59, 8;
	setp.lt.u32 	%p1, %r59, 504;
	mov.u32 	%r59, %r4;
	@%p1 bra 	$L__BB0_1;
	ret;

}


// ===== COMPILED SASS (sm_100) =====

	.target	sm_100

	.elftype	@"ET_EXEC"


//--------------------- .note.nv.tkinfo           --------------------------
	.section	.note.nv.tkinfo,"",@"SHT_NOTE"
	.sectionflags	@"SHF_NOTE_NV_TKINFO"
	.tkinfo
        /*0018*/ 	.word	0x00000002
        /*0030*/ 	.string	""
        /*0030*/ 	.string	"ptxas"
        /*0030*/ 	.string	"Cuda compilation tools, release 13.0, V13.0.88"
        /*0030*/ 	.string	"Build cuda_13.0.r13.0/compiler.36424714_0"
        /*0030*/ 	.string	"-arch sm_100 -m 64 "



//--------------------- .note.nv.cuinfo           --------------------------
	.section	.note.nv.cuinfo,"",@"SHT_NOTE"
	.sectionflags	@"SHF_NOTE_NV_CUINFO"
        /*0018*/ 	.short	0x0002
        /*001a*/ 	.short	0x0064
        /*001c*/ 	.short	0x0082
	.zero		2


//--------------------- .nv.info                  --------------------------
	.section	.nv.info,"",@"SHT_CUDA_INFO"
	.align	4


	//----- nvinfo : EIATTR_REGCOUNT
	.align		4
        /*0000*/ 	.byte	0x04, 0x2f
        /*0002*/ 	.short	(.L_1 - .L_0)
	.align		4
.L_0:
        /*0004*/ 	.word	index@(convert_nv12_bt701_block_linear)
        /*0008*/ 	.word	0x00000016


	//----- nvinfo : EIATTR_FRAME_SIZE
	.align		4
.L_1:
        /*000c*/ 	.byte	0x04, 0x11
        /*000e*/ 	.short	(.L_3 - .L_2)
	.align		4
.L_2:
        /*0010*/ 	.word	index@(convert_nv12_bt701_block_linear)
        /*0014*/ 	.word	0x00000000


	//----- nvinfo : EIATTR_MIN_STACK_SIZE
	.align		4
.L_3:
        /*0018*/ 	.byte	0x04, 0x12
        /*001a*/ 	.short	(.L_5 - .L_4)
	.align		4
.L_4:
        /*001c*/ 	.word	index@(convert_nv12_bt701_block_linear)
        /*0020*/ 	.word	0x00000000
.L_5:


//--------------------- .nv.compat                --------------------------
	.section	.nv.compat,"",@"SHT_CUDA_COMPAT_INFO"
	.align	4
        /*0000*/ 	.byte	0x02, 0x09, 0x00, 0x00, 0x02, 0x02, 0x01, 0x00, 0x02, 0x05, 0x05, 0x00, 0x03, 0x07, 0x01, 0x01
        /*0010*/ 	.byte	0x02, 0x03, 0x00, 0x00, 0x02, 0x06, 0x01, 0x00, 0x04, 0x0b, 0x08, 0x00, 0x01, 0x00, 0x00, 0x00
        /*0020*/ 	.byte	0x00, 0x00, 0x00, 0x00


//--------------------- .nv.info.convert_nv12_bt701_block_linear --------------------------
	.section	.nv.info.convert_nv12_bt701_block_linear,"",@"SHT_CUDA_INFO"
	.sectionflags	@""
	.align	4


	//----- nvinfo : EIATTR_CUDA_API_VERSION
	.align		4
        /*0000*/ 	.byte	0x04, 0x37
        /*0002*/ 	.short	(.L_7 - .L_6)
.L_6:
        /*0004*/ 	.word	0x00000082


	//----- nvinfo : EIATTR_KPARAM_INFO
	.align		4
.L_7:
        /*0008*/ 	.byte	0x04, 0x17
        /*000a*/ 	.short	(.L_9 - .L_8)
.L_8:
        /*000c*/ 	.word	0x00000000
        /*0010*/ 	.short	0x0006
        /*0012*/ 	.short	0x0024
        /*0014*/ 	.byte	0x00, 0xf0, 0x11, 0x00


	//----- nvinfo : EIATTR_KPARAM_INFO
	.align		4
.L_9:
        /*0018*/ 	.byte	0x04, 0x17
        /*001a*/ 	.short	(.L_11 - .L_10)
.L_10:
        /*001c*/ 	.word	0x00000000
        /*0020*/ 	.short	0x0005
        /*0022*/ 	.short	0x0020
        /*0024*/ 	.byte	0x00, 0xf0, 0x11, 0x00


	//----- nvinfo : EIATTR_KPARAM_INFO
	.align		4
.L_11:
        /*0028*/ 	.byte	0x04, 0x17
        /*002a*/ 	.short	(.L_13 - .L_12)
.L_12:
        /*002c*/ 	.word	0x00000000
        /*0030*/ 	.short	0x0004
        /*0032*/ 	.short	0x001c
        /*0034*/ 	.byte	0x00, 0xf0, 0x11, 0x00


	//----- nvinfo : EIATTR_KPARAM_INFO
	.align		4
.L_13:
        /*0038*/ 	.byte	0x04, 0x17
        /*003a*/ 	.short	(.L_15 - .L_14)
.L_14:
        /*003c*/ 	.word	0x00000000
        /*0040*/ 	.short	0x0003
        /*0042*/ 	.short	0x0018
        /*0044*/ 	.byte	0x00, 0xf0, 0x11, 0x00


	//----- nvinfo : EIATTR_KPARAM_INFO
	.align		4
.L_15:
        /*0048*/ 	.byte	0x04, 0x17
        /*004a*/ 	.short	(.L_17 - .L_16)
.L_16:
        /*004c*/ 	.word	0x00000000
        /*0050*/ 	.short	0x0002
        /*0052*/ 	.short	0x0010
        /*0054*/ 	.byte	0x00, 0xf5, 0x21, 0x00


	//----- nvinfo : EIATTR_KPARAM_INFO
	.align		4
.L_17:
        /*0058*/ 	.byte	0x04, 0x17
        /*005a*/ 	.short	(.L_19 - .L_18)
.L_18:
        /*005c*/ 	.word	0x00000000
        /*0060*/ 	.short	0x0001
        /*0062*/ 	.short	0x0008
        /*0064*/ 	.byte	0x00, 0xf5, 0x21, 0x00


	//----- nvinfo : EIATTR_KPARAM_INFO
	.align		4
.L_19:
        /*0068*/ 	.byte	0x04, 0x17
        /*006a*/ 	.short	(.L_21 - .L_20)
.L_20:
        /*006c*/ 	.word	0x00000000
        /*0070*/ 	.short	0x0000
        /*0072*/ 	.short	0x0000
        /*0074*/ 	.byte	0x00, 0xf5, 0x21, 0x00


	//----- nvinfo : EIATTR_SPARSE_MMA_MASK
	.align		4
.L_21:
        /*0078*/ 	.byte	0x03, 0x50
        /*007a*/ 	.short	0x0000


	//----- nvinfo : EIATTR_MAXREG_COUNT
	.align		4
        /*007c*/ 	.byte	0x03, 0x1b
        /*007e*/ 	.short	0x00ff


	//----- nvinfo : EIATTR_MERCURY_ISA_VERSION
	.align		4
        /*0080*/ 	.byte	0x03, 0x5f
        /*0082*/ 	.short	0x0101


	//----- nvinfo : EIATTR_VRC_CTA_INIT_COUNT
	.align		4
        /*0084*/ 	.byte	0x02, 0x4a
	.zero		1
	.zero		1


	//----- nvinfo : EIATTR_EXIT_INSTR_OFFSETS
	.align		4
        /*0088*/ 	.byte	0x04, 0x1c
        /*008a*/ 	.short	(.L_23 - .L_22)


	//   ....[0]....
.L_22:
        /*008c*/ 	.word	0x000007f0


	//----- nvinfo : EIATTR_CBANK_PARAM_SIZE
	.align		4
.L_23:
        /*0090*/ 	.byte	0x03, 0x19
        /*0092*/ 	.short	0x0028


	//----- nvinfo : EIATTR_PARAM_CBANK
	.align		4
        /*0094*/ 	.byte	0x04, 0x0a
        /*0096*/ 	.short	(.L_25 - .L_24)
	.align		4
.L_24:
        /*0098*/ 	.word	index@(.nv.constant0.convert_nv12_bt701_block_linear)
        /*009c*/ 	.short	0x0380
        /*009e*/ 	.short	0x0028


	//----- nvinfo : EIATTR_SW_WAR
	.align		4
.L_25:
        /*00a0*/ 	.byte	0x04, 0x36
        /*00a2*/ 	.short	(.L_27 - .L_26)
.L_26:
        /*00a4*/ 	.word	0x00000008
.L_27:


//--------------------- .nv.callgraph             --------------------------
	.section	.nv.callgraph,"",@"SHT_CUDA_CALLGRAPH"
	.align	4
	.sectionentsize	8
	.align		4
        /*0000*/ 	.word	0x00000000
	.align		4
        /*0004*/ 	.word	0xffffffff
	.align		4
        /*0008*/ 	.word	0x00000000
	.align		4
        /*000c*/ 	.word	0xfffffffe
	.align		4
        /*0010*/ 	.word	0x00000000
	.align		4
        /*0014*/ 	.word	0xfffffffd
	.align		4
        /*0018*/ 	.word	0x00000000
	.align		4
        /*001c*/ 	.word	0xfffffffc


//--------------------- .text.convert_nv12_bt701_block_linear --------------------------
	.section	.text.convert_nv12_bt701_block_linear,"ax",@progbits
	.align	128
        .global         convert_nv12_bt701_block_linear
        .type           convert_nv12_bt701_block_linear,@function
        .size           convert_nv12_bt701_block_linear,(.L_x_2 - convert_nv12_bt701_block_linear)
        .other          convert_nv12_bt701_block_linear,@"STO_CUDA_ENTRY STV_DEFAULT"
convert_nv12_bt701_block_linear:
.text.convert_nv12_bt701_block_linear:
[----:B------:R-:W-:Y:S08]  /*0000*/  LDC R1, c[0x0][0x37c] ;  /* 0x0000df00ff017b82 */ /* 0x000ff00000000800 */
[----:B------:R-:W0:Y:S01]  /*0010*/  S2UR UR11, SR_CTAID.X ;  /* 0x00000000000b79c3 */ /* 0x000e220000002500 */
[----:B------:R-:W1:Y:S01]  /*0020*/  LDCU UR8, c[0x0][0x3a4] ;  /* 0x00007480ff0877ac */ /* 0x000e620008000800 */
[----:B------:R-:W2:Y:S06]  /*0030*/  LDCU UR6, c[0x0][0x370] ;  /* 0x00006e00ff0677ac */ /* 0x000eac0008000800 */
[----:B------:R-:W3:Y:S01]  /*0040*/  S2UR UR20, SR_CTAID.Y ;  /* 0x00000000001479c3 */ /* 0x000ee20000002600 */
[----:B------:R-:W-:Y:S01]  /*0050*/  UMOV UR4, 0xffffffff ;  /* 0xffffffff00047882 */ /* 0x000fe20000000000 */
[----:B------:R-:W4:Y:S01]  /*0060*/  LDCU.64 UR16, c[0x0][0x358] ;  /* 0x00006b00ff1077ac */ /* 0x000f220008000a00 */
[----:B------:R-:W3:Y:S01]  /*0070*/  LDCU UR25, c[0x0][0x398] ;  /* 0x00007300ff1977ac */ /* 0x000ee20008000800 */
[----:B------:R-:W3:Y:S01]  /*0080*/  LDCU.64 UR18, c[0x0][0x390] ;  /* 0x00007200ff1277ac */ /* 0x000ee20008000a00 */
[----:B-1----:R-:W-:-:S02]  /*0090*/  USHF.L.U32 UR4, UR4, UR8, URZ ;  /* 0x0000000804047299 */ /* 0x002fc400080006ff */
[----:B0-----:R-:W-:Y:S02]  /*00a0*/  USHF.L.U32 UR7, UR11, UR8, URZ ;  /* 0x000000080b077299 */ /* 0x001fe400080006ff */
[----:B--2---:R-:W-:Y:S01]  /*00b0*/  USHF.L.U32 UR6, UR6, UR8, URZ ;  /* 0x0000000806067299 */ /* 0x004fe200080006ff */
[----:B------:R-:W0:Y:S01]  /*00c0*/  LDCU.128 UR12, c[0x0][0x380] ;  /* 0x00007000ff0c77ac */ /* 0x000e220008000c00 */
[----:B---3--:R-:W-:Y:S02]  /*00d0*/  ULOP3.LUT UR5, UR20, UR4, URZ, 0x30, !UPT ;  /* 0x0000000414057292 */ /* 0x008fe4000f8e30ff */
[----:B------:R-:W-:Y:S02]  /*00e0*/  USHF.R.U32.HI UR4, URZ, UR8, UR20 ;  /* 0x00000008ff047299 */ /* 0x000fe40008011614 */
[----:B------:R-:W-:Y:S02]  /*00f0*/  UIADD3 UR5, UPT, UPT, UR5, UR7, URZ ;  /* 0x0000000705057290 */ /* 0x000fe4000fffe0ff */
[----:B------:R-:W-:-:S02]  /*0100*/  UIMAD UR4, UR4, UR6, URZ ;  /* 0x00000006040472a4 */ /* 0x000fc4000f8e02ff */
[----:B------:R-:W-:-:S04]  /*0110*/  USHF.L.U32 UR5, UR5, 0x9, URZ ;  /* 0x0000000905057899 */ /* 0x000fc800080006ff */
[----:B------:R-:W-:-:S03]  /*0120*/  ULEA UR10, UP0, UR4, UR5, 0x9 ;  /* 0x00000005040a7291 */ /* 0x000fc6000f8048ff */
[----:B------:R-:W-:Y:S01]  /*0130*/  UMOV UR4, URZ ;  /* 0x000000ff00047c82 */ /* 0x000fe20008000000 */
[----:B0---4-:R-:W-:-:S12]  /*0140*/  UIADD3.X UR23, UPT, UPT, URZ, URZ, URZ, UP0, !UPT ;  /* 0x000000ffff177290 */ /* 0x011fd800087fe4ff */
.L_x_0:
[----:B------:R-:W-:Y:S02]  /*0150*/  USHF.R.U32.HI UR6, URZ, 0x4, UR4 ;  /* 0x00000004ff067899 */ /* 0x000fe40008011604 */
[----:B------:R-:W-:Y:S02]  /*0160*/  USHF.R.U32.HI UR8, URZ, 0x5, UR4 ;  /* 0x00000005ff087899 */ /* 0x000fe40008011604 */
[----:B------:R-:W-:Y:S02]  /*0170*/  ULOP3.LUT UR7, UR6, 0x3, URZ, 0xc0, !UPT ;  /* 0x0000000306077892 */ /* 0x000fe4000f8ec0ff */
[----:B------:R-:W-:Y:S02]  /*0180*/  USHF.R.U32.HI UR5, URZ, 0x2, UR4 ;  /* 0x00000002ff057899 */ /* 0x000fe40008011604 */
[----:B------:R-:W-:Y:S02]  /*0190*/  ULOP3.LUT UR9, UR8, 0x8, URZ, 0xc0, !UPT ;  /* 0x0000000808097892 */ /* 0x000fe4000f8ec0ff */
[----:B------:R-:W-:-:S02]  /*01a0*/  ULOP3.LUT UR8, UR8, 0x4, URZ, 0xc0, !UPT ;  /* 0x0000000408087892 */ /* 0x000fc4000f8ec0ff */
[----:B------:R-:W-:Y:S02]  /*01b0*/  ULEA UR7, UR20, UR7, 0x3 ;  /* 0x0000000714077291 */ /* 0x000fe4000f8e18ff */
[----:B------:R-:W-:Y:S02]  /*01c0*/  ULOP3.LUT UR5, UR5, 0x2, URZ, 0xc0, !UPT ;  /* 0x0000000205057892 */ /* 0x000fe4000f8ec0ff */
[----:B------:R-:W-:Y:S02]  /*01d0*/  UIADD3 UR7, UPT, UPT, UR8, UR7, URZ ;  /* 0x0000000708077290 */ /* 0x000fe4000fffe0ff */
[----:B------:R-:W-:Y:S02]  /*01e0*/  ULOP3.LUT UR6, UR6, 0x4, URZ, 0xc0, !UPT ;  /* 0x0000000406067892 */ /* 0x000fe4000f8ec0ff */
[----:B------:R-:W-:Y:S02]  /*01f0*/  ULEA UR5, UR11, UR5, 0x4 ;  /* 0x000000050b057291 */ /* 0x000fe4000f8e20ff */
[----:B------:R-:W-:-:S02]  /*0200*/  USHF.R.U32.HI UR8, URZ, 0x1, UR7 ;  /* 0x00000001ff087899 */ /* 0x000fc40008011607 */
[----:B------:R-:W-:Y:S02]  /*0210*/  UIADD3 UR5, UPT, UPT, UR6, UR5, UR9 ;  /* 0x0000000506057290 */ /* 0x000fe4000fffe009 */
[----:B------:R-:W-:Y:S02]  /*0220*/  UIMAD UR7, UR7, UR25, URZ ;  /* 0x00000019070772a4 */ /* 0x000fe4000f8e02ff */
[----:B------:R-:W-:Y:S02]  /*0230*/  UIMAD UR8, UR8, UR25, URZ ;  /* 0x00000019080872a4 */ /* 0x000fe4000f8e02ff */
[----:B------:R-:W-:Y:S02]  /*0240*/  UIADD3 UR21, UP0, UP1, UR7, UR14, UR5 ;  /* 0x0000000e07157290 */ /* 0x000fe4000f91e005 */
[----:B------:R-:W-:Y:S02]  /*0250*/  UIADD3 UR5, UP2, UP3, UR8, UR18, UR5 ;  /* 0x0000001208057290 */ /* 0x000fe4000fb5e005 */
[----:B------:R-:W-:-:S02]  /*0260*/  UIADD3.X UR22, UPT, UPT, URZ, UR15, URZ, UP0, UP1 ;  /* 0x0000000fff167290 */ /* 0x000fc400087e24ff */
[----:B------:R-:W-:Y:S01]  /*0270*/  UIADD3.X UR24, UPT, UPT, URZ, UR19, URZ, UP2, UP3 ;  /* 0x00000013ff187290 */ /* 0x000fe200097e64ff */
[----:B------:R-:W-:Y:S02]  /*0280*/  IMAD.U32 R12, RZ, RZ, UR21 ;  /* 0x00000015ff0c7e24 */ /* 0x000fe4000f8e00ff */
[----:B--2---:R-:W-:Y:S02]  /*0290*/  IMAD.U32 R2, RZ, RZ, UR5 ;  /* 0x00000005ff027e24 */ /* 0x004fe4000f8e00ff */
[----:B------:R-:W-:Y:S02]  /*02a0*/  IMAD.U32 R13, RZ, RZ, UR22 ;  /* 0x00000016ff0d7e24 */ /* 0x000fe4000f8e00ff */
[----:B------:R-:W-:-:S03]  /*02b0*/  IMAD.U32 R3, RZ, RZ, UR24 ;  /* 0x00000018ff037e24 */ /* 0x000fc6000f8e00ff */
[----:B------:R-:W2:Y:S04]  /*02c0*/  LDG.E.U8 R4, desc[UR16][R12.64] ;  /* 0x000000100c047981 */ /* 0x000ea8000c1e1100 */
[----:B------:R-:W3:Y:S04]  /*02d0*/  LDG.E.U8 R6, desc[UR16][R2.64+0x1] ;  /* 0x0000011002067981 */ /* 0x000ee8000c1e1100 */
[----:B------:R-:W4:Y:S01]  /*02e0*/  LDG.E.U8 R0, desc[UR16][R2.64] ;  /* 0x0000001002007981 */ /* 0x000f22000c1e1100 */
[----:B------:R-:W-:Y:S01]  /*02f0*/  UMOV UR32, 0xac083127 ;  /* 0xac08312700207882 */ /* 0x000fe20000000000 */
[----:B------:R-:W-:Y:S01]  /*0300*/  UMOV UR33, 0x3ffc5a1c ;  /* 0x3ffc5a1c00217882 */ /* 0x000fe20000000000 */
[----:B------:R-:W-:Y:S01]  /*0310*/  UMOV UR26, 0x8d4fdf3b ;  /* 0x8d4fdf3b001a7882 */ /* 0x000fe20000000000 */
[----:B------:R-:W-:Y:S01]  /*0320*/  UMOV UR27, 0x3ff66e97 ;  /* 0x3ff66e97001b7882 */ /* 0x000fe20000000000 */
[----:B------:R-:W-:Y:S01]  /*0330*/  UMOV UR28, 0xd5e4a383 ;  /* 0xd5e4a383001c7882 */ /* 0x000fe20000000000 */
[----:B------:R-:W-:Y:S01]  /*0340*/  UMOV UR29, 0x3fd60639 ;  /* 0x3fd60639001d7882 */ /* 0x000fe20000000000 */
[----:B------:R-:W-:Y:S01]  /*0350*/  UMOV UR30, 0x21187e7c ;  /* 0x21187e7c001e7882 */ /* 0x000fe20000000000 */
[----:B------:R-:W-:Y:S01]  /*0360*/  UMOV UR31, 0x3fe6da3c ;  /* 0x3fe6da3c001f7882 */ /* 0x000fe20000000000 */
[----:B------:R-:W-:-:S04]  /*0370*/  UIADD3 UR5, UPT, UPT, UR4, 0x4, URZ ;  /* 0x0000000404057890 */ /* 0x000fc8000fffe0ff */
[----:B------:R-:W-:-:S04]  /*0380*/  USHF.R.U32.HI UR5, URZ, 0x2, UR5 ;  /* 0x00000002ff057899 */ /* 0x000fc80008011605 */
[----:B------:R-:W-:-:S04]  /*0390*/  ULOP3.LUT UR5, UR5, 0x3, URZ, 0xc0, !UPT ;  /* 0x0000000305057892 */ /* 0x000fc8000f8ec0ff */
[----:B------:R-:W-:-:S04]  /*03a0*/  ULEA UR5, UR11, UR5, 0x4 ;  /* 0x000000050b057291 */ /* 0x000fc8000f8e20ff */
[----:B------:R-:W-:-:S04]  /*03b0*/  UIADD3 UR5, UPT, UPT, UR6, UR5, UR9 ;  /* 0x0000000506057290 */ /* 0x000fc8000fffe009 */
[----:B------:R-:W-:Y:S02]  /*03c0*/  ULOP3.LUT UR6, UR5, 0xfffffffe, URZ, 0xc0, !UPT ;  /* 0xfffffffe05067892 */ /* 0x000fe4000f8ec0ff */
[----:B------:R-:W-:Y:S02]  /*03d0*/  UIADD3 UR21, UP0, UP1, UR10, UR12, UR4 ;  /* 0x0000000c0a157290 */ /* 0x000fe4000f91e004 */
[----:B------:R-:W-:Y:S02]  /*03e0*/  UIADD3 UR6, UP2, UP3, UR8, UR18, UR6 ;  /* 0x0000001208067290 */ /* 0x000fe4000fb5e006 */
[----:B------:R-:W-:Y:S02]  /*03f0*/  UIADD3.X UR9, UPT, UPT, UR23, UR13, URZ, UP0, UP1 ;  /* 0x0000000d17097290 */ /* 0x000fe400087e24ff */
[----:B------:R-:W-:Y:S02]  /*0400*/  UIADD3 UR5, UP0, UP1, UR7, UR14, UR5 ;  /* 0x0000000e07057290 */ /* 0x000fe4000f91e005 */
[----:B------:R-:W-:-:S02]  /*0410*/  UIADD3.X UR8, UPT, UPT, URZ, UR19, URZ, UP2, UP3 ;  /* 0x00000013ff087290 */ /* 0x000fc400097e64ff */
[----:B------:R-:W-:Y:S02]  /*0420*/  UIADD3.X UR7, UPT, UPT, URZ, UR15, URZ, UP0, UP1 ;  /* 0x0000000fff077290 */ /* 0x000fe400087e24ff */
[----:B------:R-:W-:-:S04]  /*0430*/  IMAD.U32 R14, RZ, RZ, UR5 ;  /* 0x00000005ff0e7e24 */ /* 0x000fc8000f8e00ff */
[----:B------:R-:W-:Y:S02]  /*0440*/  IMAD.U32 R15, RZ, RZ, UR7 ;  /* 0x00000007ff0f7e24 */ /* 0x000fe4000f8e00ff */
[----:B---3--:R-:W-:Y:S02]  /*0450*/  VIADD R6, R6, 0xffffff80 ;  /* 0xffffff8006067836 */ /* 0x008fe40000000000 */
[----:B----4-:R-:W-:Y:S01]  /*0460*/  VIADD R0, R0, 0xffffff80 ;  /* 0xffffff8000007836 */ /* 0x010fe20000000000 */
[----:B--2---:R-:W-:Y:S08]  /*0470*/  I2F.F64.U16 R4, R4 ;  /* 0x0000000400047312 */ /* 0x004ff00000101800 */
[----:B------:R-:W0:Y:S08]  /*0480*/  I2F.F64 R8, R0 ;  /* 0x0000000000087312 */ /* 0x000e300000201c00 */
[----:B------:R-:W1:Y:S01]  /*0490*/  I2F.F64 R6, R6 ;  /* 0x0000000600067312 */ /* 0x000e620000201c00 */
[----:B0-----:R-:W-:-:S02]  /*04a0*/  DFMA R10, R8, UR32, R4 ;  /* 0x00000020080a7c2b */ /* 0x001fc40008000004 */
[--C-:B-1----:R-:W-:Y:S02]  /*04b0*/  DFMA R2, R6, UR26, R4.reuse ;  /* 0x0000001a06027c2b */ /* 0x102fe40008000004 */
[----:B------:R-:W-:-:S06]  /*04c0*/  DFMA R4, R8, -UR28, R4 ;  /* 0x8000001c08047c2b */ /* 0x000fcc0008000004 */
[----:B------:R-:W0:Y:S02]  /*04d0*/  F2F.F32.F64 R10, R10 ;  /* 0x0000000a000a7310 */ /* 0x000e240000301000 */
[----:B------:R-:W-:-:S06]  /*04e0*/  DFMA R4, R6, -UR30, R4 ;  /* 0x8000001e06047c2b */ /* 0x000fcc0008000004 */
[----:B------:R-:W1:Y:S08]  /*04f0*/  F2F.F32.F64 R2, R2 ;  /* 0x0000000200027310 */ /* 0x000e700000301000 */
[----:B------:R-:W2:Y:S01]  /*0500*/  F2F.F32.F64 R4, R4 ;  /* 0x0000000400047310 */ /* 0x000ea20000301000 */
[----:B0-----:R-:W-:-:S04]  /*0510*/  FMNMX R0, R10, 255, PT ;  /* 0x437f00000a007809 */ /* 0x001fc80003800000 */
[----:B------:R-:W-:Y:S02]  /*0520*/  FMNMX R7, RZ, R0, !PT ;  /* 0x00000000ff077209 */ /* 0x000fe40007800000 */
[----:B-1----:R-:W-:-:S04]  /*0530*/  FMNMX R0, R2, 255, PT ;  /* 0x437f000002007809 */ /* 0x002fc80003800000 */
[----:B------:R-:W-:Y:S02]  /*0540*/  FMNMX R0, RZ, R0, !PT ;  /* 0x00000000ff007209 */ /* 0x000fe40007800000 */
[----:B--2---:R-:W-:-:S04]  /*0550*/  FMNMX R2, R4, 255, PT ;  /* 0x437f000004027809 */ /* 0x004fc80003800000 */
[----:B------:R-:W-:Y:S01]  /*0560*/  FMNMX R6, RZ, R2, !PT ;  /* 0x00000002ff067209 */ /* 0x000fe20007800000 */
[----:B------:R-:W-:Y:S08]  /*0570*/  F2I.U32.TRUNC.NTZ R19, R7 ;  /* 0x0000000700137305 */ /* 0x000ff0000020f000 */
[----:B------:R-:W0:Y:S08]  /*0580*/  F2I.U32.TRUNC.NTZ R13, R0 ;  /* 0x00000000000d7305 */ /* 0x000e30000020f000 */
[----:B------:R-:W1:Y:S01]  /*0590*/  F2I.U32.TRUNC.NTZ R17, R6 ;  /* 0x0000000600117305 */ /* 0x000e62000020f000 */
[----:B------:R-:W-:Y:S01]  /*05a0*/  IMAD.U32 R2, RZ, RZ, UR21 ;  /* 0x00000015ff027e24 */ /* 0x000fe2000f8e00ff */
[----:B------:R-:W-:Y:S01]  /*05b0*/  MOV R3, UR9 ;  /* 0x0000000900037c02 */ /* 0x000fe20008000f00 */
[----:B------:R-:W-:Y:S01]  /*05c0*/  IMAD.U32 R4, RZ, RZ, UR6 ;  /* 0x00000006ff047e24 */ /* 0x000fe2000f8e00ff */
[----:B------:R-:W-:-:S03]  /*05d0*/  MOV R5, UR8 ;  /* 0x0000000800057c02 */ /* 0x000fc60008000f00 */
[----:B0-----:R0:W-:Y:S04]  /*05e0*/  STG.E.U8 desc[UR16][R2.64+0x2], R13 ;  /* 0x0000020d02007986 */ /* 0x0011e8000c101110 */
[----:B------:R2:W-:Y:S04]  /*05f0*/  STG.E.U8 desc[UR16][R2.64], R19 ;  /* 0x0000001302007986 */ /* 0x0005e8000c101110 */
[----:B-1----:R2:W-:Y:S04]  /*0600*/  STG.E.U8 desc[UR16][R2.64+0x1], R17 ;  /* 0x0000011102007986 */ /* 0x0025e8000c101110 */
[----:B------:R-:W3:Y:S04]  /*0610*/  LDG.E.U8 R0, desc[UR16][R4.64] ;  /* 0x0000001004007981 */ /* 0x000ee8000c1e1100 */
[----:B------:R-:W4:Y:S04]  /*0620*/  LDG.E.U8 R14, desc[UR16][R14.64] ;  /* 0x000000100e0e7981 */ /* 0x000f28000c1e1100 */
[----:B------:R-:W5:Y:S01]  /*0630*/  LDG.E.U8 R8, desc[UR16][R4.64+0x1] ;  /* 0x0000011004087981 */ /* 0x000f62000c1e1100 */
[----:B------:R-:W-:-:S04]  /*0640*/  UIADD3 UR4, UPT, UPT, UR4, 0x8, URZ ;  /* 0x0000000804047890 */ /* 0x000fc8000fffe0ff */
[----:B------:R-:W-:Y:S01]  /*0650*/  UISETP.GE.U32.AND UP0, UPT, UR4, 0x200, UPT ;  /* 0x000002000400788c */ /* 0x000fe2000bf06070 */
[----:B---3--:R-:W-:Y:S01]  /*0660*/  VIADD R0, R0, 0xffffff80 ;  /* 0xffffff8000007836 */ /* 0x008fe20000000000 */
[----:B----4-:R-:W-:Y:S01]  /*0670*/  I2F.F64.U16 R6, R14 ;  /* 0x0000000e00067312 */ /* 0x010fe20000101800 */
[----:B-----5:R-:W-:-:S07]  /*0680*/  VIADD R8, R8, 0xffffff80 ;  /* 0xffffff8008087836 */ /* 0x020fce0000000000 */
[----:B------:R-:W0:Y:S08]  /*0690*/  I2F.F64 R10, R0 ;  /* 0x00000000000a7312 */ /* 0x000e300000201c00 */
[----:B------:R-:W1:Y:S01]  /*06a0*/  I2F.F64 R8, R8 ;  /* 0x0000000800087312 */ /* 0x000e620000201c00 */
[C-C-:B0-----:R-:W-:Y:S02]  /*06b0*/  DFMA R12, R10.reuse, UR32, R6.reuse ;  /* 0x000000200a0c7c2b */ /* 0x141fe40008000006 */
[----:B------:R-:W-:-:S02]  /*06c0*/  DFMA R10, R10, -UR28, R6 ;  /* 0x8000001c0a0a7c2b */ /* 0x000fc40008000006 */
[----:B-1----:R-:W-:-:S06]  /*06d0*/  DFMA R6, R8, UR26, R6 ;  /* 0x0000001a08067c2b */ /* 0x002fcc0008000006 */
[----:B------:R-:W-:Y:S01]  /*06e0*/  DFMA R10, R8, -UR30, R10 ;  /* 0x8000001e080a7c2b */ /* 0x000fe2000800000a */
[----:B------:R-:W0:Y:S08]  /*06f0*/  F2F.F32.F64 R12, R12 ;  /* 0x0000000c000c7310 */ /* 0x000e300000301000 */
[----:B------:R-:W1:Y:S08]  /*0700*/  F2F.F32.F64 R6, R6 ;  /* 0x0000000600067310 */ /* 0x000e700000301000 */
[----:B------:R-:W3:Y:S01]  /*0710*/  F2F.F32.F64 R10, R10 ;  /* 0x0000000a000a7310 */ /* 0x000ee20000301000 */
[----:B0-----:R-:W-:-:S04]  /*0720*/  FMNMX R4, R12, 255, PT ;  /* 0x437f00000c047809 */ /* 0x001fc80003800000 */
[----:B------:R-:W-:Y:S02]  /*0730*/  FMNMX R9, RZ, R4, !PT ;  /* 0x00000004ff097209 */ /* 0x000fe40007800000 */
[----:B-1----:R-:W-:-:S04]  /*0740*/  FMNMX R0, R6, 255, PT ;  /* 0x437f000006007809 */ /* 0x002fc80003800000 */
[----:B------:R-:W-:Y:S02]  /*0750*/  FMNMX R0, RZ, R0, !PT ;  /* 0x00000000ff007209 */ /* 0x000fe40007800000 */
[----:B---3--:R-:W-:-:S04]  /*0760*/  FMNMX R4, R10, 255, PT ;  /* 0x437f00000a047809 */ /* 0x008fc80003800000 */
[----:B------:R-:W-:Y:S01]  /*0770*/  FMNMX R4, RZ, R4, !PT ;  /* 0x00000004ff047209 */ /* 0x000fe20007800000 */
[----:B------:R-:W0:Y:S08]  /*0780*/  F2I.U32.TRUNC.NTZ R9, R9 ;  /* 0x0000000900097305 */ /* 0x000e30000020f000 */
[----:B------:R-:W1:Y:S08]  /*0790*/  F2I.U32.TRUNC.NTZ R5, R0 ;  /* 0x0000000000057305 */ /* 0x000e70000020f000 */
[----:B------:R-:W3:Y:S01]  /*07a0*/  F2I.U32.TRUNC.NTZ R7, R4 ;  /* 0x0000000400077305 */ /* 0x000ee2000020f000 */
[----:B0-----:R2:W-:Y:S04]  /*07b0*/  STG.E.U8 desc[UR16][R2.64+0x4], R9 ;  /* 0x0000040902007986 */ /* 0x0015e8000c101110 */
[----:B-1----:R2:W-:Y:S04]  /*07c0*/  STG.E.U8 desc[UR16][R2.64+0x6], R5 ;  /* 0x0000060502007986 */ /* 0x0025e8000c101110 */
[----:B---3--:R2:W-:Y:S01]  /*07d0*/  STG.E.U8 desc[UR16][R2.64+0x5], R7 ;  /* 0x0000050702007986 */ /* 0x0085e2000c101110 */
[----:B------:R-:W-:Y:S05]  /*07e0*/  BRA.U !UP0, `(.L_x_0) ;  /* 0xfffffff908587547 */ /* 0x000fea000b83ffff */
[----:B------:R-:W-:Y:S05]  /*07f0*/  EXIT ;  /* 0x000000000000794d */ /* 0x000fea0003800000 */
.L_x_1:
[----:B------:R-:W-:-:S00]  /*0800*/  BRA `(.L_x_1) ;  /* 0xfffffffc00fc7947 */ /* 0x000fc0000383ffff */
[----:B------:R-:W-:-:S00]  /*0810*/  NOP ;  /* 0x0000000000007918 */ /* 0x000fc00000000000 */
        /* <DEDUP_REMOVED lines=14> */
.L_x_2:


//--------------------- .nv.shared.reserved.0     --------------------------
	.section	.nv.shared.reserved.0,"aw",@nobits
	.weak		__nv_reservedSMEM_offset_0_alias
	.size		__nv_reservedSMEM_offset_0_alias, 0, 64
	.other		__nv_reservedSMEM_offset_0_alias,@"STO_CUDA_RESERVED_SHARED STV_DEFAULT"
__nv_reservedSMEM_offset_0_alias:
	.zero		0
	.zero		64


//--------------------- .nv.constant0.convert_nv12_bt701_block_linear --------------------------
	.section	.nv.constant0.convert_nv12_bt701_block_linear,"a",@progbits
	.sectionflags	@""
	.align	4
.nv.constant0.convert_nv12_bt701_block_linear:
	.zero		936


//--------------------- SYMBOLS --------------------------

	.type		.nv.reservedSmem.offset0,@object
	.size		.nv.reservedSmem.offset0,0x4
